//
// Generated by NVIDIA NVVM Compiler
//
// Compiler Build ID: CL-36424714
// Cuda compilation tools, release 13.0, V13.0.88
// Based on NVVM 20.0.0
//

.version 9.0
.target sm_100
.address_size 64

	// .globl	_Z12computeEulerPdi
// _ZZ12computeEulerPdiE9block_sum has been demoted

.visible .entry _Z12computeEulerPdi(
	.param .u64 .ptr .align 1 _Z12computeEulerPdi_param_0,
	.param .u32 _Z12computeEulerPdi_param_1
)
{
	.reg .pred 	%p<13>;
	.reg .b32 	%r<32>;
	.reg .b64 	%rd<14>;
	.reg .b64 	%fd<40>;
	// demoted variable
	.shared .align 8 .f64 _ZZ12computeEulerPdiE9block_sum;
	ld.param.u64 	%rd8, [_Z12computeEulerPdi_param_0];
	ld.param.u32 	%r16, [_Z12computeEulerPdi_param_1];
	cvta.to.global.u64 	%rd1, %rd8;
	mov.u32 	%r1, %tid.x;
	mov.u32 	%r17, %ctaid.x;
	mov.u32 	%r2, %ntid.x;
	mad.lo.s32 	%r29, %r17, %r2, %r1;
	setp.ge.s32 	%p1, %r29, %r16;
	mov.f64 	%fd39, 0d0000000000000000;
	@%p1 bra 	$L__BB0_12;
	mov.u32 	%r19, %nctaid.x;
	mul.lo.s32 	%r4, %r19, %r2;
	add.s32 	%r5, %r29, -1;
	mov.f64 	%fd39, 0d0000000000000000;
	mov.b32 	%r28, 0;
$L__BB0_2:
	setp.lt.s32 	%p2, %r29, 1;
	mov.f64 	%fd38, 0d3FF0000000000000;
	@%p2 bra 	$L__BB0_11;
	and.b32  	%r8, %r29, 3;
	mad.lo.s32 	%r21, %r4, %r28, %r5;
	setp.lt.u32 	%p3, %r21, 3;
	mov.f64 	%fd38, 0d3FF0000000000000;
	mov.b32 	%r31, 1;
	@%p3 bra 	$L__BB0_7;
	and.b32  	%r9, %r29, 2147483644;
	mov.f64 	%fd38, 0d3FF0000000000000;
	mov.b32 	%r30, 0;
$L__BB0_5:
	add.s32 	%r23, %r30, 1;
	cvt.rn.f64.u32 	%fd19, %r23;
	mul.f64 	%fd20, %fd38, %fd19;
	add.s32 	%r24, %r30, 2;
	cvt.rn.f64.u32 	%fd21, %r24;
	mul.f64 	%fd22, %fd20, %fd21;
	add.s32 	%r25, %r30, 3;
	cvt.rn.f64.u32 	%fd23, %r25;
	mul.f64 	%fd24, %fd22, %fd23;
	add.s32 	%r30, %r30, 4;
	cvt.rn.f64.u32 	%fd25, %r30;
	mul.f64 	%fd38, %fd24, %fd25;
	setp.ne.s32 	%p4, %r30, %r9;
	@%p4 bra 	$L__BB0_5;
	add.s32 	%r31, %r30, 1;
$L__BB0_7:
	setp.eq.s32 	%p5, %r8, 0;
	@%p5 bra 	$L__BB0_11;
	cvt.rn.f64.u32 	%fd26, %r31;
	mul.f64 	%fd38, %fd38, %fd26;
	setp.eq.s32 	%p6, %r8, 1;
	@%p6 bra 	$L__BB0_11;
	add.s32 	%r26, %r31, 1;
	cvt.rn.f64.u32 	%fd27, %r26;
	mul.f64 	%fd38, %fd38, %fd27;
	setp.eq.s32 	%p7, %r8, 2;
	@%p7 bra 	$L__BB0_11;
	add.s32 	%r27, %r31, 2;
	cvt.rn.f64.u32 	%fd28, %r27;
	mul.f64 	%fd38, %fd38, %fd28;
$L__BB0_11:
	rcp.rn.f64 	%fd29, %fd38;
	add.f64 	%fd39, %fd39, %fd29;
	add.s32 	%r29, %r29, %r4;
	setp.lt.s32 	%p8, %r29, %r16;
	add.s32 	%r28, %r28, 1;
	@%p8 bra 	$L__BB0_2;
$L__BB0_12:
	setp.ne.s32 	%p9, %r1, 0;
	@%p9 bra 	$L__BB0_14;
	mov.b64 	%rd9, 0;
	st.shared.u64 	[_ZZ12computeEulerPdiE9block_sum], %rd9;
$L__BB0_14:
	bar.sync 	0;
	ld.shared.u64 	%rd12, [_ZZ12computeEulerPdiE9block_sum];
$L__BB0_15:
	mov.b64 	%fd30, %rd12;
	add.f64 	%fd31, %fd39, %fd30;
	mov.b64 	%rd10, %fd31;
	atom.relaxed.shared.cas.b64 	%rd4, [_ZZ12computeEulerPdiE9block_sum], %rd12, %rd10;
	setp.ne.s64 	%p10, %rd12, %rd4;
	mov.u64 	%rd12, %rd4;
	@%p10 bra 	$L__BB0_15;
	setp.ne.s32 	%p11, %r1, 0;
	bar.sync 	0;
	@%p11 bra 	$L__BB0_19;
	ld.shared.f64 	%fd12, [_ZZ12computeEulerPdiE9block_sum];
	ld.global.u64 	%rd13, [%rd1];
$L__BB0_18:
	mov.b64 	%fd32, %rd13;
	add.f64 	%fd33, %fd12, %fd32;
	mov.b64 	%rd11, %fd33;
	atom.relaxed.global.cas.b64 	%rd7, [%rd1], %rd13, %rd11;
	setp.ne.s64 	%p12, %rd13, %rd7;
	mov.u64 	%rd13, %rd7;
	@%p12 bra 	$L__BB0_18;
$L__BB0_19:
	ret;

}


// ===== COMPILED SASS (sm_100) =====

	.target	sm_100

	.elftype	@"ET_EXEC"


//--------------------- .note.nv.tkinfo           --------------------------
	.section	.note.nv.tkinfo,"",@"SHT_NOTE"
	.sectionflags	@"SHF_NOTE_NV_TKINFO"
	.tkinfo
        /*0018*/ 	.word	0x00000002
        /*0030*/ 	.string	""
        /*0030*/ 	.string	"ptxas"
        /*0030*/ 	.string	"Cuda compilation tools, release 13.0, V13.0.88"
        /*0030*/ 	.string	"Build cuda_13.0.r13.0/compiler.36424714_0"
        /*0030*/ 	.string	"-arch sm_100 -m 64 "



//--------------------- .note.nv.cuinfo           --------------------------
	.section	.note.nv.cuinfo,"",@"SHT_NOTE"
	.sectionflags	@"SHF_NOTE_NV_CUINFO"
        /*0018*/ 	.short	0x0002
        /*001a*/ 	.short	0x0064
        /*001c*/ 	.short	0x0082
	.zero		2


//--------------------- .nv.info                  --------------------------
	.section	.nv.info,"",@"SHT_CUDA_INFO"
	.align	4


	//----- nvinfo : EIATTR_REGCOUNT
	.align		4
        /*0000*/ 	.byte	0x04, 0x2f
        /*0002*/ 	.short	(.L_1 - .L_0)
	.align		4
.L_0:
        /*0004*/ 	.word	index@(_Z12computeEulerPdi)
        /*0008*/ 	.word	0x00000019


	//----- nvinfo : EIATTR_FRAME_SIZE
	.align		4
.L_1:
        /*000c*/ 	.byte	0x04, 0x11
        /*000e*/ 	.short	(.L_3 - .L_2)
	.align		4
.L_2:
        /*0010*/ 	.word	index@($__internal_0_$__cuda_sm20_dblrcp_rn_slowpath_v3)
        /*0014*/ 	.word	0x00000000


	//----- nvinfo : EIATTR_FRAME_SIZE
	.align		4
.L_3:
        /*0018*/ 	.byte	0x04, 0x11
        /*001a*/ 	.short	(.L_5 - .L_4)
	.align		4
.L_4:
        /*001c*/ 	.word	index@(_Z12computeEulerPdi)
        /*0020*/ 	.word	0x00000000


	//----- nvinfo : EIATTR_MIN_STACK_SIZE
	.align		4
.L_5:
        /*0024*/ 	.byte	0x04, 0x12
        /*0026*/ 	.short	(.L_7 - .L_6)
	.align		4
.L_6:
        /*0028*/ 	.word	index@(_Z12computeEulerPdi)
        /*002c*/ 	.word	0x00000000
.L_7:


//--------------------- .nv.compat                --------------------------
	.section	.nv.compat,"",@"SHT_CUDA_COMPAT_INFO"
	.align	4
        /*0000*/ 	.byte	0x02, 0x09, 0x00, 0x00, 0x02, 0x02, 0x01, 0x00, 0x02, 0x05, 0x05, 0x00, 0x03, 0x07, 0x01, 0x01
        /*0010*/ 	.byte	0x02, 0x03, 0x00, 0x00, 0x02, 0x06, 0x01, 0x00, 0x04, 0x0b, 0x08, 0x00, 0x01, 0x00, 0x00, 0x00
        /*0020*/ 	.byte	0x00, 0x00, 0x00, 0x00


//--------------------- .nv.info._Z12computeEulerPdi --------------------------
	.section	.nv.info._Z12computeEulerPdi,"",@"SHT_CUDA_INFO"
	.sectionflags	@""
	.align	4


	//----- nvinfo : EIATTR_CUDA_API_VERSION
	.align		4
        /*0000*/ 	.byte	0x04, 0x37
        /*0002*/ 	.short	(.L_9 - .L_8)
.L_8:
        /*0004*/ 	.word	0x00000082


	//----- nvinfo : EIATTR_KPARAM_INFO
	.align		4
.L_9:
        /*0008*/ 	.byte	0x04, 0x17
        /*000a*/ 	.short	(.L_11 - .L_10)
.L_10:
        /*000c*/ 	.word	0x00000000
        /*0010*/ 	.short	0x0001
        /*0012*/ 	.short	0x0008
        /*0014*/ 	.byte	0x00, 0xf0, 0x11, 0x00


	//----- nvinfo : EIATTR_KPARAM_INFO
	.align		4
.L_11:
        /*0018*/ 	.byte	0x04, 0x17
        /*001a*/ 	.short	(.L_13 - .L_12)
.L_12:
        /*001c*/ 	.word	0x00000000
        /*0020*/ 	.short	0x0000
        /*0022*/ 	.short	0x0000
        /*0024*/ 	.byte	0x00, 0xf5, 0x21, 0x00


	//----- nvinfo : EIATTR_SPARSE_MMA_MASK
	.align		4
.L_13:
        /*0028*/ 	.byte	0x03, 0x50
        /*002a*/ 	.short	0x0000


	//----- nvinfo : EIATTR_MAXREG_COUNT
	.align		4
        /*002c*/ 	.byte	0x03, 0x1b
        /*002e*/ 	.short	0x00ff


	//----- nvinfo : EIATTR_NUM_BARRIERS
	.align		4
        /*0030*/ 	.byte	0x02, 0x4c
        /*0032*/ 	.byte	0x01
	.zero		1


	//----- nvinfo : EIATTR_MERCURY_ISA_VERSION
	.align		4
        /*0034*/ 	.byte	0x03, 0x5f
        /*0036*/ 	.short	0x0101


	//----- nvinfo : EIATTR_VRC_CTA_INIT_COUNT
	.align		4
        /*0038*/ 	.byte	0x02, 0x4a
	.zero		1
	.zero		1


	//----- nvinfo : EIATTR_EXIT_INSTR_OFFSETS
	.align		4
        /*003c*/ 	.byte	0x04, 0x1c
        /*003e*/ 	.short	(.L_15 - .L_14)


	//   ....[0]....
.L_14:
        /*0040*/ 	.word	0x00000cb0


	//   ....[1]....
        /*0044*/ 	.word	0x00000d80


	//----- nvinfo : EIATTR_CRS_STACK_SIZE
	.align		4
.L_15:
        /*0048*/ 	.byte	0x04, 0x1e
        /*004a*/ 	.short	(.L_17 - .L_16)
.L_16:
        /*004c*/ 	.word	0x00000000


	//----- nvinfo : EIATTR_CBANK_PARAM_SIZE
	.align		4
.L_17:
        /*0050*/ 	.byte	0x03, 0x19
        /*0052*/ 	.short	0x000c


	//----- nvinfo : EIATTR_PARAM_CBANK
	.align		4
        /*0054*/ 	.byte	0x04, 0x0a
        /*0056*/ 	.short	(.L_19 - .L_18)
	.align		4
.L_18:
        /*0058*/ 	.word	index@(.nv.constant0._Z12computeEulerPdi)
        /*005c*/ 	.short	0x0380
        /*005e*/ 	.short	0x000c


	//----- nvinfo : EIATTR_SW_WAR
	.align		4
.L_19:
        /*0060*/ 	.byte	0x04, 0x36
        /*0062*/ 	.short	(.L_21 - .L_20)
.L_20:
        /*0064*/ 	.word	0x00000008
.L_21:


//--------------------- .nv.callgraph             --------------------------
	.section	.nv.callgraph,"",@"SHT_CUDA_CALLGRAPH"
	.align	4
	.sectionentsize	8
	.align		4
        /*0000*/ 	.word	0x00000000
	.align		4
        /*0004*/ 	.word	0xffffffff
	.align		4
        /*0008*/ 	.word	0x00000000
	.align		4
        /*000c*/ 	.word	0xfffffffe
	.align		4
        /*0010*/ 	.word	0x00000000
	.align		4
        /*0014*/ 	.word	0xfffffffd
	.align		4
        /*0018*/ 	.word	0x00000000
	.align		4
        /*001c*/ 	.word	0xfffffffc


//--------------------- .text._Z12computeEulerPdi --------------------------
	.section	.text._Z12computeEulerPdi,"ax",@progbits
	.align	128
        .global         _Z12computeEulerPdi
        .type           _Z12computeEulerPdi,@function
        .size           _Z12computeEulerPdi,(.L_x_25 - _Z12computeEulerPdi)
        .other          _Z12computeEulerPdi,@"STO_CUDA_ENTRY STV_DEFAULT"
_Z12computeEulerPdi:
.text._Z12computeEulerPdi:
[----:B------:R-:W-:Y:S01]  /*0000*/  LDC R1, c[0x0][0x37c] ;  /* 0x0000df00ff017b82 */ /* 0x000fe20000000800 */
[----:B------:R-:W0:Y:S07]  /*0010*/  S2R R0, SR_TID.X ;  /* 0x0000000000007919 */ /* 0x000e2e0000002100 */
[----:B------:R-:W0:Y:S01]  /*0020*/  S2UR UR4, SR_CTAID.X ;  /* 0x00000000000479c3 */ /* 0x000e220000002500 */
[----:B------:R-:W1:Y:S01]  /*0030*/  LDCU UR5, c[0x0][0x388] ;  /* 0x00007100ff0577ac */ /* 0x000e620008000800 */
[----:B------:R-:W-:Y:S01]  /*0040*/  BSSY.RECONVERGENT B4, `(.L_x_0) ;  /* 0x00000b3000047945 */ /* 0x000fe20003800200 */
[----:B------:R-:W-:-:S05]  /*0050*/  CS2R R2, SRZ ;  /* 0x0000000000027805 */ /* 0x000fca000001ff00 */
[----:B------:R-:W0:Y:S02]  /*0060*/  LDC R7, c[0x0][0x360] ;  /* 0x0000d800ff077b82 */ /* 0x000e240000000800 */
[----:B0-----:R-:W-:-:S05]  /*0070*/  IMAD R4, R7, UR4, R0 ;  /* 0x0000000407047c24 */ /* 0x001fca000f8e0200 */
[----:B-1----:R-:W-:-:S13]  /*0080*/  ISETP.GE.AND P0, PT, R4, UR5, PT ;  /* 0x0000000504007c0c */ /* 0x002fda000bf06270 */
[----:B------:R-:W-:Y:S05]  /*0090*/  @P0 BRA `(.L_x_1) ;  /* 0x0000000800b40947 */ /* 0x000fea0003800000 */
[----:B------:R-:W0:Y:S01]  /*00a0*/  LDCU UR4, c[0x0][0x370] ;  /* 0x00006e00ff0477ac */ /* 0x000e220008000800 */
[----:B------:R-:W-:Y:S01]  /*00b0*/  IMAD.MOV.U32 R5, RZ, RZ, RZ ;  /* 0x000000ffff057224 */ /* 0x000fe200078e00ff */
[----:B------:R-:W-:Y:S01]  /*00c0*/  CS2R R2, SRZ ;  /* 0x0000000000027805 */ /* 0x000fe2000001ff00 */
[----:B0-----:R-:W-:Y:S02]  /*00d0*/  IMAD R6, R7, UR4, RZ ;  /* 0x0000000407067c24 */ /* 0x001fe4000f8e02ff */
[----:B------:R-:W-:-:S07]  /*00e0*/  VIADD R7, R4, 0xffffffff ;  /* 0xffffffff04077836 */ /* 0x000fce0000000000 */
.L_x_17:
[----:B------:R-:W-:Y:S01]  /*00f0*/  ISETP.GE.AND P0, PT, R4, 0x1, PT ;  /* 0x000000010400780c */ /* 0x000fe20003f06270 */
[----:B------:R-:W-:Y:S01]  /*0100*/  BSSY.RECONVERGENT B3, `(.L_x_2) ;  /* 0x000008f000037945 */ /* 0x000fe20003800200 */
[----:B------:R-:W-:Y:S02]  /*0110*/  HFMA2 R15, -RZ, RZ, 1.984375, 0 ;  /* 0x3ff00000ff0f7431 */ /* 0x000fe400000001ff */
[----:B------:R-:W-:-:S09]  /*0120*/  IMAD.MOV.U32 R14, RZ, RZ, 0x0 ;  /* 0x00000000ff0e7424 */ /* 0x000fd200078e00ff */
[----:B------:R-:W-:Y:S05]  /*0130*/  @!P0 BRA `(.L_x_3) ;  /* 0x00000008002c8947 */ /* 0x000fea0003800000 */
[----:B------:R-:W-:Y:S01]  /*0140*/  IMAD R8, R6, R5, R7 ;  /* 0x0000000506087224 */ /* 0x000fe200078e0207 */
[----:B------:R-:W-:Y:S01]  /*0150*/  BSSY.RECONVERGENT B2, `(.L_x_4) ;  /* 0x000007c000027945 */ /* 0x000fe20003800200 */
[----:B------:R-:W-:Y:S01]  /*0160*/  LOP3.LUT R10, R4, 0x3, RZ, 0xc0, !PT ;  /* 0x00000003040a7812 */ /* 0x000fe200078ec0ff */
[----:B------:R-:W-:Y:S02]  /*0170*/  IMAD.MOV.U32 R11, RZ, RZ, 0x1 ;  /* 0x00000001ff0b7424 */ /* 0x000fe400078e00ff */
[----:B------:R-:W-:Y:S01]  /*0180*/  ISETP.GE.U32.AND P0, PT, R8, 0x3, PT ;  /* 0x000000030800780c */ /* 0x000fe20003f06070 */
[----:B------:R-:W-:Y:S02]  /*0190*/  IMAD.MOV.U32 R14, RZ, RZ, 0x0 ;  /* 0x00000000ff0e7424 */ /* 0x000fe400078e00ff */
[----:B------:R-:W-:-:S10]  /*01a0*/  IMAD.MOV.U32 R15, RZ, RZ, 0x3ff00000 ;  /* 0x3ff00000ff0f7424 */ /* 0x000fd400078e00ff */
[----:B------:R-:W-:Y:S05]  /*01b0*/  @!P0 BRA `(.L_x_5) ;  /* 0x0000000400d48947 */ /* 0x000fea0003800000 */
[----:B------:R-:W-:Y:S01]  /*01c0*/  LOP3.LUT R8, R4, 0x7ffffffc, RZ, 0xc0, !PT ;  /* 0x7ffffffc04087812 */ /* 0x000fe200078ec0ff */
[----:B------:R-:W-:Y:S04]  /*01d0*/  BSSY.RECONVERGENT B1, `(.L_x_6) ;  /* 0x0000072000017945 */ /* 0x000fe80003800200 */
[----:B------:R-:W-:Y:S01]  /*01e0*/  BSSY.RELIABLE B0, `(.L_x_7) ;  /* 0x0000062000007945 */ /* 0x000fe20003800100 */
[----:B------:R-:W-:Y:S01]  /*01f0*/  MOV R11, RZ ;  /* 0x000000ff000b7202 */ /* 0x000fe20000000f00 */
[----:B------:R-:W-:Y:S01]  /*0200*/  IMAD.MOV.U32 R14, RZ, RZ, 0x0 ;  /* 0x00000000ff0e7424 */ /* 0x000fe200078e00ff */
[----:B------:R-:W-:Y:S01]  /*0210*/  ISETP.GT.AND P0, PT, R8, RZ, PT ;  /* 0x000000ff0800720c */ /* 0x000fe20003f04270 */
[----:B------:R-:W-:-:S12]  /*0220*/  IMAD.MOV.U32 R15, RZ, RZ, 0x3ff00000 ;  /* 0x3ff00000ff0f7424 */ /* 0x000fd800078e00ff */
[----:B------:R-:W-:Y:S05]  /*0230*/  @!P0 BRA `(.L_x_8) ;  /* 0x0000000400708947 */ /* 0x000fea0003800000 */
[----:B------:R-:W-:Y:S01]  /*0240*/  IMAD.IADD R9, R8, 0x1, -R11 ;  /* 0x0000000108097824 */ /* 0x000fe200078e0a0b */
[----:B------:R-:W-:Y:S01]  /*0250*/  BSSY.RECONVERGENT B5, `(.L_x_9) ;  /* 0x0000039000057945 */ /* 0x000fe20003800200 */
[----:B------:R-:W-:-:S03]  /*0260*/  PLOP3.LUT P0, PT, PT, PT, PT, 0x80, 0x8 ;  /* 0x000000000008781c */ /* 0x000fc60003f0f070 */
[----:B------:R-:W-:-:S13]  /*0270*/  ISETP.GT.AND P1, PT, R9, 0xc, PT ;  /* 0x0000000c0900780c */ /* 0x000fda0003f24270 */
[----:B------:R-:W-:Y:S05]  /*0280*/  @!P1 BRA `(.L_x_10) ;  /* 0x0000000000d49947 */ /* 0x000fea0003800000 */
[----:B------:R-:W-:Y:S02]  /*0290*/  PLOP3.LUT P0, PT, PT, PT, PT, 0x8, 0x80 ;  /* 0x000000000080781c */ /* 0x000fe40003f0e170 */
[----:B------:R-:W-:-:S11]  /*02a0*/  IADD3 R9, PT, PT, R8, -0xc, RZ ;  /* 0xfffffff408097810 */ /* 0x000fd60007ffe0ff */
.L_x_11:
[C---:B------:R-:W-:Y:S01]  /*02b0*/  VIADD R18, R11.reuse, 0x1 ;  /* 0x000000010b127836 */ /* 0x040fe20000000000 */
[C---:B------:R-:W-:Y:S01]  /*02c0*/  IADD3 R21, PT, PT, R11.reuse, 0x4, RZ ;  /* 0x000000040b157810 */ /* 0x040fe20007ffe0ff */
[C---:B------:R-:W-:Y:S02]  /*02d0*/  VIADD R19, R11.reuse, 0x2 ;  /* 0x000000020b137836 */ /* 0x040fe40000000000 */
[----:B------:R0:W1:Y:S01]  /*02e0*/  I2F.F64.U32 R16, R18 ;  /* 0x0000001200107312 */ /* 0x0000620000201800 */
[C---:B------:R-:W-:Y:S02]  /*02f0*/  VIADD R20, R11.reuse, 0x3 ;  /* 0x000000030b147836 */ /* 0x040fe40000000000 */
[----:B------:R-:W-:-:S05]  /*0300*/  VIADD R22, R11, 0x5 ;  /* 0x000000050b167836 */ /* 0x000fca0000000000 */
[----:B------:R2:W3:Y:S01]  /*0310*/  I2F.F64.U32 R12, R19 ;  /* 0x00000013000c7312 */ /* 0x0004e20000201800 */
[C---:B0-----:R-:W-:Y:S01]  /*0320*/  VIADD R18, R11.reuse, 0x6 ;  /* 0x000000060b127836 */ /* 0x041fe20000000000 */
[----:B-1----:R-:W-:Y:S01]  /*0330*/  DMUL R16, R16, R14 ;  /* 0x0000000e10107228 */ /* 0x002fe20000000000 */
[----:B--2---:R-:W-:-:S05]  /*0340*/  VIADD R19, R11, 0x7 ;  /* 0x000000070b137836 */ /* 0x004fca0000000000 */
[----:B------:R0:W1:Y:S02]  /*0350*/  I2F.F64.U32 R14, R20 ;  /* 0x00000014000e7312 */ /* 0x0000640000201800 */
[----:B---3--:R-:W-:-:S06]  /*0360*/  DMUL R16, R16, R12 ;  /* 0x0000000c10107228 */ /* 0x008fcc0000000000 */
[----:B------:R2:W3:Y:S01]  /*0370*/  I2F.F64.U32 R12, R21 ;  /* 0x00000015000c7312 */ /* 0x0004e20000201800 */
[C---:B0-----:R-:W-:Y:S01]  /*0380*/  IADD3 R20, PT, PT, R11.reuse, 0x8, RZ ;  /* 0x000000080b147810 */ /* 0x041fe20007ffe0ff */
[----:B-1----:R-:W-:Y:S01]  /*0390*/  DMUL R16, R16, R14 ;  /* 0x0000000e10107228 */ /* 0x002fe20000000000 */
[----:B--2---:R-:W-:-:S05]  /*03a0*/  VIADD R21, R11, 0x9 ;  /* 0x000000090b157836 */ /* 0x004fca0000000000 */
[----:B------:R0:W1:Y:S02]  /*03b0*/  I2F.F64.U32 R14, R22 ;  /* 0x00000016000e7312 */ /* 0x0000640000201800 */
[----:B---3--:R-:W-:-:S06]  /*03c0*/  DMUL R16, R16, R12 ;  /* 0x0000000c10107228 */ /* 0x008fcc0000000000 */
        /* <DEDUP_REMOVED lines=18> */
[----:B------:R-:W2:Y:S01]  /*04f0*/  I2F.F64.U32 R12, R19 ;  /* 0x00000013000c7312 */ /* 0x000ea20000201800 */
[----:B0-----:R-:W-:-:S04]  /*0500*/  IADD3 R18, PT, PT, R11, 0x10, RZ ;  /* 0x000000100b127810 */ /* 0x001fc80007ffe0ff */
[----:B------:R-:W-:Y:S01]  /*0510*/  ISETP.GE.AND P1, PT, R18, R9, PT ;  /* 0x000000091200720c */ /* 0x000fe20003f26270 */
[----:B------:R-:W-:Y:S01]  /*0520*/  IMAD.MOV.U32 R11, RZ, RZ, R18 ;  /* 0x000000ffff0b7224 */ /* 0x000fe200078e0012 */
[----:B-1----:R-:W-:Y:S01]  /*0530*/  DMUL R16, R16, R14 ;  /* 0x0000000e10107228 */ /* 0x002fe20000000000 */
[----:B------:R-:W0:Y:S07]  /*0540*/  I2F.F64.U32 R14, R20 ;  /* 0x00000014000e7312 */ /* 0x000e2e0000201800 */
[----:B--2---:R-:W-:Y:S01]  /*0550*/  DMUL R16, R16, R12 ;  /* 0x0000000c10107228 */ /* 0x004fe20000000000 */
[----:B------:R-:W1:Y:S07]  /*0560*/  I2F.F64.U32 R12, R21 ;  /* 0x00000015000c7312 */ /* 0x000e6e0000201800 */
[----:B0-----:R-:W-:Y:S01]  /*0570*/  DMUL R16, R16, R14 ;  /* 0x0000000e10107228 */ /* 0x001fe20000000000 */
[----:B------:R-:W0:Y:S07]  /*0580*/  I2F.F64.U32 R14, R22 ;  /* 0x00000016000e7312 */ /* 0x000e2e0000201800 */
[----:B-1----:R-:W-:-:S02]  /*0590*/  DMUL R12, R16, R12 ;  /* 0x0000000c100c7228 */ /* 0x002fc40000000000 */
[----:B------:R-:W1:Y:S06]  /*05a0*/  I2F.F64.U32 R16, R18 ;  /* 0x0000001200107312 */ /* 0x000e6c0000201800 */
[----:B0-----:R-:W-:-:S08]  /*05b0*/  DMUL R14, R12, R14 ;  /* 0x0000000e0c0e7228 */ /* 0x001fd00000000000 */
[----:B-1----:R-:W-:Y:S01]  /*05c0*/  DMUL R14, R14, R16 ;  /* 0x000000100e0e7228 */ /* 0x002fe20000000000 */
[----:B------:R-:W-:Y:S10]  /*05d0*/  @!P1 BRA `(.L_x_11) ;  /* 0xfffffffc00349947 */ /* 0x000ff4000383ffff */
.L_x_10:
[----:B------:R-:W-:Y:S05]  /*05e0*/  BSYNC.RECONVERGENT B5 ;  /* 0x0000000000057941 */ /* 0x000fea0003800200 */
.L_x_9:
[----:B------:R-:W-:Y:S01]  /*05f0*/  IMAD.IADD R9, R8, 0x1, -R11 ;  /* 0x0000000108097824 */ /* 0x000fe200078e0a0b */
[----:B------:R-:W-:Y:S04]  /*0600*/  BSSY.RECONVERGENT B5, `(.L_x_12) ;  /* 0x000001c000057945 */ /* 0x000fe80003800200 */
[----:B------:R-:W-:-:S13]  /*0610*/  ISETP.GT.AND P1, PT, R9, 0x4, PT ;  /* 0x000000040900780c */ /* 0x000fda0003f24270 */
[----:B------:R-:W-:Y:S05]  /*0620*/  @!P1 BRA `(.L_x_13) ;  /* 0x0000000000649947 */ /* 0x000fea0003800000 */
[C---:B------:R-:W-:Y:S01]  /*0630*/  VIADD R9, R11.reuse, 0x1 ;  /* 0x000000010b097836 */ /* 0x040fe20000000000 */
[C---:B------:R-:W-:Y:S01]  /*0640*/  IADD3 R18, PT, PT, R11.reuse, 0x2, RZ ;  /* 0x000000020b127810 */ /* 0x040fe20007ffe0ff */
[C---:B------:R-:W-:Y:S01]  /*0650*/  VIADD R19, R11.reuse, 0x3 ;  /* 0x000000030b137836 */ /* 0x040fe20000000000 */
[C---:B------:R-:W-:Y:S01]  /*0660*/  IADD3 R21, PT, PT, R11.reuse, 0x5, RZ ;  /* 0x000000050b157810 */ /* 0x040fe20007ffe0ff */
[----:B------:R0:W1:Y:S01]  /*0670*/  I2F.F64.U32 R16, R9 ;  /* 0x0000000900107312 */ /* 0x0000620000201800 */
[----:B------:R-:W-:Y:S01]  /*0680*/  VIADD R20, R11, 0x4 ;  /* 0x000000040b147836 */ /* 0x000fe20000000000 */
[----:B------:R-:W-:-:S06]  /*0690*/  PLOP3.LUT P0, PT, PT, PT, PT, 0x8, 0x80 ;  /* 0x000000000080781c */ /* 0x000fcc0003f0e170 */
[----:B------:R2:W3:Y:S01]  /*06a0*/  I2F.F64.U32 R12, R18 ;  /* 0x00000012000c7312 */ /* 0x0004e20000201800 */
[C---:B0-----:R-:W-:Y:S01]  /*06b0*/  VIADD R9, R11.reuse, 0x6 ;  /* 0x000000060b097836 */ /* 0x041fe20000000000 */
[----:B-1----:R-:W-:Y:S01]  /*06c0*/  DMUL R16, R14, R16 ;  /* 0x000000100e107228 */ /* 0x002fe20000000000 */
[----:B--2---:R-:W-:-:S05]  /*06d0*/  VIADD R18, R11, 0x7 ;  /* 0x000000070b127836 */ /* 0x004fca0000000000 */
[----:B------:R-:W0:Y:S01]  /*06e0*/  I2F.F64.U32 R14, R19 ;  /* 0x00000013000e7312 */ /* 0x000e220000201800 */
[----:B------:R-:W-:Y:S01]  /*06f0*/  IADD3 R11, PT, PT, R11, 0x8, RZ ;  /* 0x000000080b0b7810 */ /* 0x000fe20007ffe0ff */
[----:B---3--:R-:W-:-:S06]  /*0700*/  DMUL R16, R16, R12 ;  /* 0x0000000c10107228 */ /* 0x008fcc0000000000 */
[----:B------:R-:W1:Y:S02]  /*0710*/  I2F.F64.U32 R12, R20 ;  /* 0x00000014000c7312 */ /* 0x000e640000201800 */
[----:B0-----:R-:W-:-:S06]  /*0720*/  DMUL R16, R16, R14 ;  /* 0x0000000e10107228 */ /* 0x001fcc0000000000 */
[----:B------:R-:W0:Y:S02]  /*0730*/  I2F.F64.U32 R14, R21 ;  /* 0x00000015000e7312 */ /* 0x000e240000201800 */
[----:B-1----:R-:W-:-:S06]  /*0740*/  DMUL R16, R16, R12 ;  /* 0x0000000c10107228 */ /* 0x002fcc0000000000 */
[----:B------:R-:W1:Y:S02]  /*0750*/  I2F.F64.U32 R12, R9 ;  /* 0x00000009000c7312 */ /* 0x000e640000201800 */
[----:B0-----:R-:W-:-:S06]  /*0760*/  DMUL R14, R16, R14 ;  /* 0x0000000e100e7228 */ /* 0x001fcc0000000000 */
[----:B------:R-:W0:Y:S02]  /*0770*/  I2F.F64.U32 R16, R18 ;  /* 0x0000001200107312 */ /* 0x000e240000201800 */
[----:B-1----:R-:W-:-:S06]  /*0780*/  DMUL R12, R14, R12 ;  /* 0x0000000c0e0c7228 */ /* 0x002fcc0000000000 */
[----:B------:R-:W1:Y:S02]  /*0790*/  I2F.F64.U32 R14, R11 ;  /* 0x0000000b000e7312 */ /* 0x000e640000201800 */
[----:B0-----:R-:W-:-:S08]  /*07a0*/  DMUL R12, R12, R16 ;  /* 0x000000100c0c7228 */ /* 0x001fd00000000000 */
[----:B-1----:R-:W-:-:S11]  /*07b0*/  DMUL R14, R12, R14 ;  /* 0x0000000e0c0e7228 */ /* 0x002fd60000000000 */
.L_x_13:
[----:B------:R-:W-:Y:S05]  /*07c0*/  BSYNC.RECONVERGENT B5 ;  /* 0x0000000000057941 */ /* 0x000fea0003800200 */
.L_x_12:
[----:B------:R-:W-:-:S13]  /*07d0*/  ISETP.NE.OR P0, PT, R11, R8, P0 ;  /* 0x000000080b00720c */ /* 0x000fda0000705670 */
[----:B------:R-:W-:Y:S05]  /*07e0*/  @!P0 BREAK.RELIABLE B0 ;  /* 0x0000000000008942 */ /* 0x000fea0003800100 */
[----:B------:R-:W-:Y:S05]  /*07f0*/  @!P0 BRA `(.L_x_14) ;  /* 0x00000000003c8947 */ /* 0x000fea0003800000 */
.L_x_8:
[----:B------:R-:W-:Y:S05]  /*0800*/  BSYNC.RELIABLE B0 ;  /* 0x0000000000007941 */ /* 0x000fea0003800100 */
.L_x_7:
[C---:B------:R-:W-:Y:S01]  /*0810*/  VIADD R9, R11.reuse, 0x1 ;  /* 0x000000010b097836 */ /* 0x040fe20000000000 */
[C---:B------:R-:W-:Y:S01]  /*0820*/  IADD3 R19, PT, PT, R11.reuse, 0x3, RZ ;  /* 0x000000030b137810 */ /* 0x040fe20007ffe0ff */
[C---:B------:R-:W-:Y:S02]  /*0830*/  VIADD R18, R11.reuse, 0x2 ;  /* 0x000000020b127836 */ /* 0x040fe40000000000 */
[----:B------:R-:W0:Y:S01]  /*0840*/  I2F.F64.U32 R16, R9 ;  /* 0x0000000900107312 */ /* 0x000e220000201800 */
[----:B------:R-:W-:-:S05]  /*0850*/  VIADD R11, R11, 0x4 ;  /* 0x000000040b0b7836 */ /* 0x000fca0000000000 */
[----:B------:R-:W-:Y:S02]  /*0860*/  ISETP.NE.AND P0, PT, R11, R8, PT ;  /* 0x000000080b00720c */ /* 0x000fe40003f05270 */
[----:B------:R-:W1:Y:S01]  /*0870*/  I2F.F64.U32 R12, R18 ;  /* 0x00000012000c7312 */ /* 0x000e620000201800 */
[----:B0-----:R-:W-:-:S07]  /*0880*/  DMUL R16, R16, R14 ;  /* 0x0000000e10107228 */ /* 0x001fce0000000000 */
[----:B------:R-:W0:Y:S01]  /*0890*/  I2F.F64.U32 R14, R19 ;  /* 0x00000013000e7312 */ /* 0x000e220000201800 */
[----:B-1----:R-:W-:-:S07]  /*08a0*/  DMUL R12, R16, R12 ;  /* 0x0000000c100c7228 */ /* 0x002fce0000000000 */
[----:B------:R-:W1:Y:S01]  /*08b0*/  I2F.F64.U32 R16, R11 ;  /* 0x0000000b00107312 */ /* 0x000e620000201800 */
[----:B0-----:R-:W-:-:S08]  /*08c0*/  DMUL R14, R12, R14 ;  /* 0x0000000e0c0e7228 */ /* 0x001fd00000000000 */
[----:B-1----:R-:W-:Y:S01]  /*08d0*/  DMUL R14, R14, R16 ;  /* 0x000000100e0e7228 */ /* 0x002fe20000000000 */
[----:B------:R-:W-:Y:S10]  /*08e0*/  @P0 BRA `(.L_x_7) ;  /* 0xfffffffc00c80947 */ /* 0x000ff4000383ffff */
.L_x_14:
[----:B------:R-:W-:Y:S05]  /*08f0*/  BSYNC.RECONVERGENT B1 ;  /* 0x0000000000017941 */ /* 0x000fea0003800200 */
.L_x_6:
[----:B------:R-:W-:-:S07]  /*0900*/  VIADD R11, R11, 0x1 ;  /* 0x000000010b0b7836 */ /* 0x000fce0000000000 */
.L_x_5:
[----:B------:R-:W-:Y:S05]  /*0910*/  BSYNC.RECONVERGENT B2 ;  /* 0x0000000000027941 */ /* 0x000fea0003800200 */
.L_x_4:
[----:B------:R-:W-:-:S13]  /*0920*/  ISETP.NE.AND P0, PT, R10, RZ, PT ;  /* 0x000000ff0a00720c */ /* 0x000fda0003f05270 */
[----:B------:R-:W-:Y:S05]  /*0930*/  @!P0 BRA `(.L_x_3) ;  /* 0x00000000002c8947 */ /* 0x000fea0003800000 */
[----:B------:R-:W0:Y:S01]  /*0940*/  I2F.F64.U32 R8, R11 ;  /* 0x0000000b00087312 */ /* 0x000e220000201800 */
[----:B------:R-:W-:Y:S01]  /*0950*/  ISETP.NE.AND P0, PT, R10, 0x1, PT ;  /* 0x000000010a00780c */ /* 0x000fe20003f05270 */
[----:B0-----:R-:W-:-:S12]  /*0960*/  DMUL R14, R14, R8 ;  /* 0x000000080e0e7228 */ /* 0x001fd80000000000 */
[----:B------:R-:W-:Y:S05]  /*0970*/  @!P0 BRA `(.L_x_3) ;  /* 0x00000000001c8947 */ /* 0x000fea0003800000 */
[----:B------:R-:W-:Y:S02]  /*0980*/  ISETP.NE.AND P0, PT, R10, 0x2, PT ;  /* 0x000000020a00780c */ /* 0x000fe40003f05270 */
[----:B------:R-:W-:-:S06]  /*0990*/  IADD3 R8, PT, PT, R11, 0x1, RZ ;  /* 0x000000010b087810 */ /* 0x000fcc0007ffe0ff */
[----:B------:R-:W0:Y:S05]  /*09a0*/  I2F.F64.U32 R8, R8 ;  /* 0x0000000800087312 */ /* 0x000e2a0000201800 */
[----:B------:R-:W-:-:S06]  /*09b0*/  @P0 VIADD R11, R11, 0x2 ;  /* 0x000000020b0b0836 */ /* 0x000fcc0000000000 */
[----:B------:R-:W1:Y:S01]  /*09c0*/  @P0 I2F.F64.U32 R10, R11 ;  /* 0x0000000b000a0312 */ /* 0x000e620000201800 */
[----:B0-----:R-:W-:-:S08]  /*09d0*/  DMUL R14, R14, R8 ;  /* 0x000000080e0e7228 */ /* 0x001fd00000000000 */
[----:B-1----:R-:W-:-:S11]  /*09e0*/  @P0 DMUL R14, R14, R10 ;  /* 0x0000000a0e0e0228 */ /* 0x002fd60000000000 */
.L_x_3:
[----:B------:R-:W-:Y:S05]  /*09f0*/  BSYNC.RECONVERGENT B3 ;  /* 0x0000000000037941 */ /* 0x000fea0003800200 */
.L_x_2:
[----:B------:R-:W0:Y:S01]  /*0a00*/  MUFU.RCP64H R9, R15 ;  /* 0x0000000f00097308 */ /* 0x000e220000001800 */
[----:B------:R-:W-:Y:S01]  /*0a10*/  VIADD R8, R15, 0x300402 ;  /* 0x003004020f087836 */ /* 0x000fe20000000000 */
[----:B------:R-:W-:Y:S04]  /*0a20*/  BSSY.RECONVERGENT B0, `(.L_x_15) ;  /* 0x000000e000007945 */ /* 0x000fe80003800200 */
[----:B------:R-:W-:Y:S01]  /*0a30*/  FSETP.GEU.AND P0, PT, |R8|, 5.8789094863358348022e-39, PT ;  /* 0x004004020800780b */ /* 0x000fe20003f0e200 */
[----:B0-----:R-:W-:-:S08]  /*0a40*/  DFMA R10, R8, -R14, 1 ;  /* 0x3ff00000080a742b */ /* 0x001fd0000000080e */
[----:B------:R-:W-:-:S08]  /*0a50*/  DFMA R10, R10, R10, R10 ;  /* 0x0000000a0a0a722b */ /* 0x000fd0000000000a */
[----:B------:R-:W-:-:S08]  /*0a60*/  DFMA R10, R8, R10, R8 ;  /* 0x0000000a080a722b */ /* 0x000fd00000000008 */
[----:B------:R-:W-:-:S08]  /*0a70*/  DFMA R12, R10, -R14, 1 ;  /* 0x3ff000000a0c742b */ /* 0x000fd0000000080e */
[----:B------:R-:W-:Y:S01]  /*0a80*/  DFMA R10, R10, R12, R10 ;  /* 0x0000000c0a0a722b */ /* 0x000fe2000000000a */
[----:B------:R-:W-:Y:S10]  /*0a90*/  @P0 BRA `(.L_x_16) ;  /* 0x0000000000180947 */ /* 0x000ff40003800000 */
[----:B------:R-:W-:Y:S02]  /*0aa0*/  LOP3.LUT R8, R15, 0x7fffffff, RZ, 0xc0, !PT ;  /* 0x7fffffff0f087812 */ /* 0x000fe400078ec0ff */
[----:B------:R-:W-:Y:S02]  /*0ab0*/  MOV R10, 0xae0 ;  /* 0x00000ae0000a7802 */ /* 0x000fe40000000f00 */
[----:B------:R-:W-:-:S07]  /*0ac0*/  IADD3 R11, PT, PT, R8, -0x100000, RZ ;  /* 0xfff00000080b7810 */ /* 0x000fce0007ffe0ff */
[----:B------:R-:W-:Y:S05]  /*0ad0*/  CALL.REL.NOINC `($__internal_0_$__cuda_sm20_dblrcp_rn_slowpath_v3) ;  /* 0x0000000000ac7944 */ /* 0x000fea0003c00000 */
[----:B------:R-:W-:Y:S02]  /*0ae0*/  IMAD.MOV.U32 R10, RZ, RZ, R12 ;  /* 0x000000ffff0a7224 */ /* 0x000fe400078e000c */
[----:B------:R-:W-:-:S07]  /*0af0*/  IMAD.MOV.U32 R11, RZ, RZ, R13 ;  /* 0x000000ffff0b7224 */ /* 0x000fce00078e000d */
.L_x_16:
[----:B------:R-:W-:Y:S05]  /*0b00*/  BSYNC.RECONVERGENT B0 ;  /* 0x0000000000007941 */ /* 0x000fea0003800200 */
.L_x_15:
[----:B------:R-:W0:Y:S01]  /*0b10*/  LDCU UR4, c[0x0][0x388] ;  /* 0x00007100ff0477ac */ /* 0x000e220008000800 */
[----:B------:R-:W-:Y:S01]  /*0b20*/  IADD3 R4, PT, PT, R6, R4, RZ ;  /* 0x0000000406047210 */ /* 0x000fe20007ffe0ff */
[----:B------:R-:W-:Y:S01]  /*0b30*/  DADD R2, R10, R2 ;  /* 0x000000000a027229 */ /* 0x000fe20000000002 */
[----:B------:R-:W-:Y:S02]  /*0b40*/  VIADD R5, R5, 0x1 ;  /* 0x0000000105057836 */ /* 0x000fe40000000000 */
[----:B0-----:R-:W-:-:S13]  /*0b50*/  ISETP.GE.AND P0, PT, R4, UR4, PT ;  /* 0x0000000404007c0c */ /* 0x001fda000bf06270 */
[----:B------:R-:W-:Y:S05]  /*0b60*/  @!P0 BRA `(.L_x_17) ;  /* 0xfffffff400608947 */ /* 0x000fea000383ffff */
.L_x_1:
[----:B------:R-:W-:Y:S05]  /*0b70*/  BSYNC.RECONVERGENT B4 ;  /* 0x0000000000047941 */ /* 0x000fea0003800200 */
.L_x_0:
[----:B------:R-:W-:Y:S05]  /*0b80*/  WARPSYNC.ALL ;  /* 0x0000000000007948 */ /* 0x000fea0003800000 */
[----:B------:R-:W0:Y:S01]  /*0b90*/  S2UR UR5, SR_CgaCtaId ;  /* 0x00000000000579c3 */ /* 0x000e220000008800 */
[----:B------:R-:W-:Y:S01]  /*0ba0*/  ISETP.NE.AND P1, PT, R0, RZ, PT ;  /* 0x000000ff0000720c */ /* 0x000fe20003f25270 */
[----:B------:R-:W-:Y:S02]  /*0bb0*/  UMOV UR4, 0x400 ;  /* 0x0000040000047882 */ /* 0x000fe40000000000 */
[----:B0-----:R-:W-:-:S10]  /*0bc0*/  ULEA UR4, UR5, UR4, 0x18 ;  /* 0x0000000405047291 */ /* 0x001fd4000f8ec0ff */
[----:B------:R-:W-:Y:S01]  /*0bd0*/  @!P1 STS.64 [UR4], RZ ;  /* 0x000000ffff009988 */ /* 0x000fe20008000a04 */
[----:B------:R-:W-:Y:S06]  /*0be0*/  BAR.SYNC.DEFER_BLOCKING 0x0 ;  /* 0x0000000000007b1d */ /* 0x000fec0000010000 */
[----:B------:R-:W0:Y:S02]  /*0bf0*/  LDS.64 R4, [UR4] ;  /* 0x00000004ff047984 */ /* 0x000e240008000a00 */
.L_x_18:
[----:B0-----:R-:W-:Y:S01]  /*0c00*/  DADD R6, R4, R2 ;  /* 0x0000000004067229 */ /* 0x001fe20000000002 */
[----:B------:R-:W-:Y:S01]  /*0c10*/  IMAD.U32 R9, RZ, RZ, UR4 ;  /* 0x00000004ff097e24 */ /* 0x000fe2000f8e00ff */
[----:B------:R-:W-:Y:S08]  /*0c20*/  YIELD ;  /* 0x0000000000007946 */ /* 0x000ff00003800000 */
[----:B------:R-:W0:Y:S02]  /*0c30*/  ATOMS.CAS.64 R6, [R9], R4, R6 ;  /* 0x000000040906738d */ /* 0x000e240000000406 */
[----:B0-----:R-:W-:-:S02]  /*0c40*/  ISETP.NE.U32.AND P0, PT, R4, R6, PT ;  /* 0x000000060400720c */ /* 0x001fc40003f05070 */
[----:B------:R-:W-:Y:S02]  /*0c50*/  MOV R4, R6 ;  /* 0x0000000600047202 */ /* 0x000fe40000000f00 */
[----:B------:R-:W-:Y:S01]  /*0c60*/  ISETP.NE.AND.EX P0, PT, R5, R7, PT, P0 ;  /* 0x000000070500720c */ /* 0x000fe20003f05300 */
[----:B------:R-:W-:-:S12]  /*0c70*/  IMAD.MOV.U32 R5, RZ, RZ, R7 ;  /* 0x000000ffff057224 */ /* 0x000fd800078e0007 */
[----:B------:R-:W-:Y:S05]  /*0c80*/  @P0 BRA `(.L_x_18) ;  /* 0xfffffffc00dc0947 */ /* 0x000fea000383ffff */
[----:B------:R-:W-:Y:S05]  /*0c90*/  WARPSYNC.ALL ;  /* 0x0000000000007948 */ /* 0x000fea0003800000 */
[----:B------:R-:W-:Y:S06]  /*0ca0*/  BAR.SYNC.DEFER_BLOCKING 0x0 ;  /* 0x0000000000007b1d */ /* 0x000fec0000010000 */
[----:B------:R-:W-:Y:S05]  /*0cb0*/  @P1 EXIT ;  /* 0x000000000000194d */ /* 0x000fea0003800000 */
[----:B------:R-:W0:Y:S01]  /*0cc0*/  LDC.64 R4, c[0x0][0x380] ;  /* 0x0000e000ff047b82 */ /* 0x000e220000000a00 */
[----:B------:R-:W0:Y:S01]  /*0cd0*/  LDCU.64 UR6, c[0x0][0x358] ;  /* 0x00006b00ff0677ac */ /* 0x000e220008000a00 */
[----:B------:R-:W1:Y:S04]  /*0ce0*/  LDS.64 R2, [UR4] ;  /* 0x00000004ff027984 */ /* 0x000e680008000a00 */
[----:B01----:R0:W5:Y:S02]  /*0cf0*/  LDG.E.64 R8, desc[UR6][R4.64] ;  /* 0x0000000604087981 */ /* 0x003164000c1e1b00 */
.L_x_19:
[----:B-----5:R-:W-:Y:S01]  /*0d00*/  DADD R10, R2, R8 ;  /* 0x00000000020a7229 */ /* 0x020fe20000000008 */
[----:B------:R-:W-:Y:S09]  /*0d10*/  YIELD ;  /* 0x0000000000007946 */ /* 0x000ff20003800000 */
[----:B------:R-:W2:Y:S02]  /*0d20*/  ATOMG.E.CAS.64.STRONG.GPU PT, R10, [R4], R8, R10 ;  /* 0x00000008040a73a9 */ /* 0x000ea400001ee50a */
[----:B--2---:R-:W-:Y:S01]  /*0d30*/  ISETP.NE.U32.AND P0, PT, R8, R10, PT ;  /* 0x0000000a0800720c */ /* 0x004fe20003f05070 */
[----:B------:R-:W-:-:S03]  /*0d40*/  IMAD.MOV.U32 R8, RZ, RZ, R10 ;  /* 0x000000ffff087224 */ /* 0x000fc600078e000a */
[-C--:B------:R-:W-:Y:S02]  /*0d50*/  ISETP.NE.AND.EX P0, PT, R9, R11.reuse, PT, P0 ;  /* 0x0000000b0900720c */ /* 0x080fe40003f05300 */
[----:B------:R-:W-:-:S11]  /*0d60*/  MOV R9, R11 ;  /* 0x0000000b00097202 */ /* 0x000fd60000000f00 */
[----:B------:R-:W-:Y:S05]  /*0d70*/  @P0 BRA `(.L_x_19) ;  /* 0xfffffffc00e00947 */ /* 0x000fea000383ffff */
[----:B------:R-:W-:Y:S05]  /*0d80*/  EXIT ;  /* 0x000000000000794d */ /* 0x000fea0003800000 */
        .weak           $__internal_0_$__cuda_sm20_dblrcp_rn_slowpath_v3
        .type           $__internal_0_$__cuda_sm20_dblrcp_rn_slowpath_v3,@function
        .size           $__internal_0_$__cuda_sm20_dblrcp_rn_slowpath_v3,(.L_x_25 - $__internal_0_$__cuda_sm20_dblrcp_rn_slowpath_v3)
$__internal_0_$__cuda_sm20_dblrcp_rn_slowpath_v3:
[----:B------:R-:W-:Y:S01]  /*0d90*/  IMAD.MOV.U32 R8, RZ, RZ, R14 ;  /* 0x000000ffff087224 */ /* 0x000fe200078e000e */
[----:B------:R-:W-:Y:S01]  /*0da0*/  BSSY.RECONVERGENT B1, `(.L_x_20) ;  /* 0x0000026000017945 */ /* 0x000fe20003800200 */
[----:B------:R-:W-:-:S06]  /*0db0*/  IMAD.MOV.U32 R9, RZ, RZ, R15 ;  /* 0x000000ffff097224 */ /* 0x000fcc00078e000f */
[----:B------:R-:W-:-:S14]  /*0dc0*/  DSETP.GTU.AND P0, PT, |R8|, +INF , PT ;  /* 0x7ff000000800742a */ /* 0x000fdc0003f0c200 */
[----:B------:R-:W-:Y:S05]  /*0dd0*/  @P0 BRA `(.L_x_21) ;  /* 0x0000000000800947 */ /* 0x000fea0003800000 */
[----:B------:R-:W-:-:S04]  /*0de0*/  LOP3.LUT R14, R15, 0x7fffffff, RZ, 0xc0, !PT ;  /* 0x7fffffff0f0e7812 */ /* 0x000fc800078ec0ff */
[----:B------:R-:W-:-:S04]  /*0df0*/  IADD3 R12, PT, PT, R14, -0x1, RZ ;  /* 0xffffffff0e0c7810 */ /* 0x000fc80007ffe0ff */
[----:B------:R-:W-:-:S13]  /*0e00*/  ISETP.GE.U32.AND P0, PT, R12, 0x7fefffff, PT ;  /* 0x7fefffff0c00780c */ /* 0x000fda0003f06070 */
[----:B------:R-:W-:Y:S01]  /*0e10*/  @P0 LOP3.LUT R13, R9, 0x7ff00000, RZ, 0x3c, !PT ;  /* 0x7ff00000090d0812 */ /* 0x000fe200078e3cff */
[----:B------:R-:W-:Y:S01]  /*0e20*/  @P0 IMAD.MOV.U32 R12, RZ, RZ, RZ ;  /* 0x000000ffff0c0224 */ /* 0x000fe200078e00ff */
[----:B------:R-:W-:Y:S06]  /*0e30*/  @P0 BRA `(.L_x_22) ;  /* 0x0000000000700947 */ /* 0x000fec0003800000 */
[----:B------:R-:W-:-:S13]  /*0e40*/  ISETP.GE.U32.AND P0, PT, R14, 0x1000001, PT ;  /* 0x010000010e00780c */ /* 0x000fda0003f06070 */
[----:B------:R-:W-:Y:S05]  /*0e50*/  @!P0 BRA `(.L_x_23) ;  /* 0x0000000000388947 */ /* 0x000fea0003800000 */
[----:B------:R-:W-:Y:S01]  /*0e60*/  VIADD R13, R9, 0xc0200000 ;  /* 0xc0200000090d7836 */ /* 0x000fe20000000000 */
[----:B------:R-:W-:Y:S01]  /*0e70*/  MOV R12, R8 ;  /* 0x00000008000c7202 */ /* 0x000fe20000000f00 */
[----:B------:R-:W-:Y:S02]  /*0e80*/  IMAD.MOV.U32 R14, RZ, RZ, R11 ;  /* 0x000000ffff0e7224 */ /* 0x000fe400078e000b */
[----:B------:R-:W0:Y:S04]  /*0e90*/  MUFU.RCP64H R15, R13 ;  /* 0x0000000d000f7308 */ /* 0x000e280000001800 */
[----:B0-----:R-:W-:-:S08]  /*0ea0*/  DFMA R16, -R12, R14, 1 ;  /* 0x3ff000000c10742b */ /* 0x001fd0000000010e */
[----:B------:R-:W-:-:S08]  /*0eb0*/  DFMA R16, R16, R16, R16 ;  /* 0x000000101010722b */ /* 0x000fd00000000010 */
[----:B------:R-:W-:-:S08]  /*0ec0*/  DFMA R16, R14, R16, R14 ;  /* 0x000000100e10722b */ /* 0x000fd0000000000e */
[----:B------:R-:W-:-:S08]  /*0ed0*/  DFMA R14, -R12, R16, 1 ;  /* 0x3ff000000c0e742b */ /* 0x000fd00000000110 */
[----:B------:R-:W-:-:S08]  /*0ee0*/  DFMA R14, R16, R14, R16 ;  /* 0x0000000e100e722b */ /* 0x000fd00000000010 */
[----:B------:R-:W-:-:S08]  /*0ef0*/  DMUL R14, R14, 2.2250738585072013831e-308 ;  /* 0x001000000e0e7828 */ /* 0x000fd00000000000 */
[----:B------:R-:W-:-:S08]  /*0f00*/  DFMA R8, -R8, R14, 1 ;  /* 0x3ff000000808742b */ /* 0x000fd0000000010e */
[----:B------:R-:W-:-:S08]  /*0f10*/  DFMA R8, R8, R8, R8 ;  /* 0x000000080808722b */ /* 0x000fd00000000008 */
[----:B------:R-:W-:Y:S01]  /*0f20*/  DFMA R12, R14, R8, R14 ;  /* 0x000000080e0c722b */ /* 0x000fe2000000000e */
[----:B------:R-:W-:Y:S10]  /*0f30*/  BRA `(.L_x_22) ;  /* 0x0000000000307947 */ /* 0x000ff40003800000 */
.L_x_23:
[----:B------:R-:W-:Y:S01]  /*0f40*/  DMUL R8, R8, 8.11296384146066816958e+31 ;  /* 0x4690000008087828 */ /* 0x000fe20000000000 */
[----:B------:R-:W-:-:S05]  /*0f50*/  IMAD.MOV.U32 R12, RZ, RZ, R11 ;  /* 0x000000ffff0c7224 */ /* 0x000fca00078e000b */
[----:B------:R-:W0:Y:S02]  /*0f60*/  MUFU.RCP64H R13, R9 ;  /* 0x00000009000d7308 */ /* 0x000e240000001800 */
[----:B0-----:R-:W-:-:S08]  /*0f70*/  DFMA R14, -R8, R12, 1 ;  /* 0x3ff00000080e742b */ /* 0x001fd0000000010c */
[----:B------:R-:W-:-:S08]  /*0f80*/  DFMA R14, R14, R14, R14 ;  /* 0x0000000e0e0e722b */ /* 0x000fd0000000000e */
[----:B------:R-:W-:-:S08]  /*0f90*/  DFMA R14, R12, R14, R12 ;  /* 0x0000000e0c0e722b */ /* 0x000fd0000000000c */
[----:B------:R-:W-:-:S08]  /*0fa0*/  DFMA R12, -R8, R14, 1 ;  /* 0x3ff00000080c742b */ /* 0x000fd0000000010e */
[----:B------:R-:W-:-:S08]  /*0fb0*/  DFMA R12, R14, R12, R14 ;  /* 0x0000000c0e0c722b */ /* 0x000fd0000000000e */
[----:B------:R-:W-:Y:S01]  /*0fc0*/  DMUL R12, R12, 8.11296384146066816958e+31 ;  /* 0x469000000c0c7828 */ /* 0x000fe20000000000 */
[----:B------:R-:W-:Y:S10]  /*0fd0*/  BRA `(.L_x_22) ;  /* 0x0000000000087947 */ /* 0x000ff40003800000 */
.L_x_21:
[----:B------:R-:W-:Y:S02]  /*0fe0*/  LOP3.LUT R13, R9, 0x80000, RZ, 0xfc, !PT ;  /* 0x00080000090d7812 */ /* 0x000fe400078efcff */
[----:B------:R-:W-:-:S07]  /*0ff0*/  MOV R12, R8 ;  /* 0x00000008000c7202 */ /* 0x000fce0000000f00 */
.L_x_22:
[----:B------:R-:W-:Y:S05]  /*1000*/  BSYNC.RECONVERGENT B1 ;  /* 0x0000000000017941 */ /* 0x000fea0003800200 */
.L_x_20:
[----:B------:R-:W-:-:S04]  /*1010*/  IMAD.MOV.U32 R11, RZ, RZ, 0x0 ;  /* 0x00000000ff0b7424 */ /* 0x000fc800078e00ff */
[----:B------:R-:W-:Y:S05]  /*1020*/  RET.REL.NODEC R10 `(_Z12computeEulerPdi) ;  /* 0xffffffec0af47950 */ /* 0x000fea0003c3ffff */
.L_x_24:
[----:B------:R-:W-:-:S00]  /*1030*/  BRA `(.L_x_24) ;  /* 0xfffffffc00fc7947 */ /* 0x000fc0000383ffff */
[----:B------:R-:W-:-:S00]  /*1040*/  NOP ;  /* 0x0000000000007918 */ /* 0x000fc00000000000 */
        /* <DEDUP_REMOVED lines=11> */
.L_x_25:


//--------------------- .nv.shared._Z12computeEulerPdi --------------------------
	.section	.nv.shared._Z12computeEulerPdi,"aw",@nobits
	.sectionflags	@""
	.align	8
.nv.shared._Z12computeEulerPdi:
	.zero		1032


//--------------------- .nv.shared.reserved.0     --------------------------
	.section	.nv.shared.reserved.0,"aw",@nobits
	.weak		__nv_reservedSMEM_offset_0_alias
	.size		__nv_reservedSMEM_offset_0_alias, 0, 64
	.other		__nv_reservedSMEM_offset_0_alias,@"STO_CUDA_RESERVED_SHARED STV_DEFAULT"
__nv_reservedSMEM_offset_0_alias:
	.zero		0
	.zero		64


//--------------------- .nv.constant0._Z12computeEulerPdi --------------------------
	.section	.nv.constant0._Z12computeEulerPdi,"a",@progbits
	.sectionflags	@""
	.align	4
.nv.constant0._Z12computeEulerPdi:
	.zero		908


//--------------------- SYMBOLS --------------------------

	.type		.nv.reservedSmem.offset0,@object
	.size		.nv.reservedSmem.offset0,0x4
	.type		.nv.reservedSmem.cap,@object
	.size		.nv.reservedSmem.cap,0x4
